	.headerflags	@"EF_CUDA_TEXMODE_UNIFIED EF_CUDA_64BIT_ADDRESS EF_CUDA_SM80 EF_CUDA_VIRTUAL_SM(EF_CUDA_SM80)"
	.elftype	@"ET_EXEC"


//--------------------- .nv.info                  --------------------------
	.section	.nv.info,"",@"SHT_CUDA_INFO"
	.align	4


	//----- nvinfo : EIATTR_REGCOUNT
	.align		4
        /*0000*/ 	.byte	0x04, 0x2f
        /*0002*/ 	.short	(.L_1 - .L_0)
	.align		4
.L_0:
        /*0004*/ 	.word	index@(candidate4)
        /*0008*/ 	.word	0x00000028


	//----- nvinfo : EIATTR_MAX_STACK_SIZE
	.align		4
.L_1:
        /*000c*/ 	.byte	0x04, 0x23
        /*000e*/ 	.short	(.L_3 - .L_2)
	.align		4
.L_2:
        /*0010*/ 	.word	index@(candidate4)
        /*0014*/ 	.word	0x00000000


	//----- nvinfo : EIATTR_MIN_STACK_SIZE
	.align		4
.L_3:
        /*0018*/ 	.byte	0x04, 0x12
        /*001a*/ 	.short	(.L_5 - .L_4)
	.align		4
.L_4:
        /*001c*/ 	.word	index@(candidate4)
        /*0020*/ 	.word	0x00000000


	//----- nvinfo : EIATTR_FRAME_SIZE
	.align		4
.L_5:
        /*0024*/ 	.byte	0x04, 0x11
        /*0026*/ 	.short	(.L_7 - .L_6)
	.align		4
.L_6:
        /*0028*/ 	.word	index@(candidate4)
        /*002c*/ 	.word	0x00000000
.L_7:


//--------------------- .nv.info.candidate4       --------------------------
	.section	.nv.info.candidate4,"",@"SHT_CUDA_INFO"
	.align	4


	//----- nvinfo : EIATTR_CUDA_API_VERSION
	.align		4
        /*0000*/ 	.byte	0x04, 0x37
        /*0002*/ 	.short	(.L_9 - .L_8)
.L_8:
        /*0004*/ 	.word	0x00000075


	//----- nvinfo : EIATTR_SW2861232_WAR
	.align		4
.L_9:
        /*0008*/ 	.byte	0x01, 0x35
	.zero		2


	//----- nvinfo : EIATTR_PARAM_CBANK
	.align		4
        /*000c*/ 	.byte	0x04, 0x0a
        /*000e*/ 	.short	(.L_11 - .L_10)
	.align		4
.L_10:
        /*0010*/ 	.word	index@(.nv.constant0.candidate4)
        /*0014*/ 	.short	0x0160
        /*0016*/ 	.short	0x0018


	//----- nvinfo : EIATTR_CBANK_PARAM_SIZE
	.align		4
.L_11:
        /*0018*/ 	.byte	0x03, 0x19
        /*001a*/ 	.short	0x0018


	//----- nvinfo : EIATTR_KPARAM_INFO
	.align		4
        /*001c*/ 	.byte	0x04, 0x17
        /*001e*/ 	.short	(.L_13 - .L_12)
.L_12:
        /*0020*/ 	.word	0x00000000
        /*0024*/ 	.short	0x0002
        /*0026*/ 	.short	0x0010
        /*0028*/ 	.byte	0x00, 0xf0, 0x21, 0x00


	//----- nvinfo : EIATTR_KPARAM_INFO
	.align		4
.L_13:
        /*002c*/ 	.byte	0x04, 0x17
        /*002e*/ 	.short	(.L_15 - .L_14)
.L_14:
        /*0030*/ 	.word	0x00000000
        /*0034*/ 	.short	0x0001
        /*0036*/ 	.short	0x0008
        /*0038*/ 	.byte	0x00, 0xf0, 0x21, 0x00


	//----- nvinfo : EIATTR_KPARAM_INFO
	.align		4
.L_15:
        /*003c*/ 	.byte	0x04, 0x17
        /*003e*/ 	.short	(.L_17 - .L_16)
.L_16:
        /*0040*/ 	.word	0x00000000
        /*0044*/ 	.short	0x0000
        /*0046*/ 	.short	0x0000
        /*0048*/ 	.byte	0x00, 0xf0, 0x21, 0x00


	//----- nvinfo : EIATTR_MAXREG_COUNT
	.align		4
.L_17:
        /*004c*/ 	.byte	0x03, 0x1b
        /*004e*/ 	.short	0x0080


	//----- nvinfo : EIATTR_EXIT_INSTR_OFFSETS
	.align		4
        /*0050*/ 	.byte	0x04, 0x1c
        /*0052*/ 	.short	(.L_19 - .L_18)


	//   ....[0]....
.L_18:
        /*0054*/ 	.word	0x00000a60


	//----- nvinfo : EIATTR_MAX_THREADS
	.align		4
.L_19:
        /*0058*/ 	.byte	0x04, 0x05
        /*005a*/ 	.short	(.L_21 - .L_20)
.L_20:
        /*005c*/ 	.word	0x00000200
        /*0060*/ 	.word	0x00000001
        /*0064*/ 	.word	0x00000001
.L_21:


//--------------------- .nv.rel.action            --------------------------
	.section	.nv.rel.action,"",@"SHT_CUDA_RELOCINFO"
	.align	8
	.sectionentsize	8
        /*0000*/ 	.byte	0x4b, 0x00, 0x00, 0x00, 0x00, 0x00, 0x00, 0x00, 0x00, 0x02, 0x02, 0x08, 0x10, 0x0a, 0x2f, 0x22
        /* <DEDUP_REMOVED lines=13> */


//--------------------- .nv.constant0.candidate4  --------------------------
	.section	.nv.constant0.candidate4,"a",@progbits
	.align	4
.nv.constant0.candidate4:
	.zero		376


//--------------------- .text.candidate4          --------------------------
	.section	.text.candidate4,"ax",@progbits
	.sectionflags	@"SHF_BARRIERS=1"
	.sectioninfo	@"SHI_REGISTERS=40"
	.align	128
        .global         candidate4
        .type           candidate4,@function
        .size           candidate4,(.L_x_2 - candidate4)
        .other          candidate4,@"STO_CUDA_ENTRY STV_DEFAULT"
candidate4:
.text.candidate4:
[----:B------:R-:W-:-:S02]  /*0000*/  MOV R1, c[0x0][0x28] ;  /* 0x00000a0000017a02 */ /* 0x000fc40000000f00 */
[----:B------:R-:W0:Y:S01]  /*0010*/  S2R R3, SR_CTAID.X ;  /* 0x0000000000037919 */ /* 0x000e220000002500 */
[----:B------:R-:W-:Y:S01]  /*0020*/  HFMA2.MMA R2, -RZ, RZ, 0, 0 ;  /* 0x00000000ff027435 */ /* 0x000fe200000001ff */
[----:B------:R-:W-:Y:S01]  /*0030*/  MOV R27, RZ ;  /* 0x000000ff001b7202 */ /* 0x000fe20000000f00 */
[----:B------:R-:W-:Y:S01]  /*0040*/  HFMA2.MMA R28, -RZ, RZ, 0, 0 ;  /* 0x00000000ff1c7435 */ /* 0x000fe200000001ff */
[----:B------:R-:W1:Y:S01]  /*0050*/  S2R R0, SR_TID.X ;  /* 0x0000000000007919 */ /* 0x000e620000002100 */
[----:B------:R-:W-:Y:S01]  /*0060*/  HFMA2.MMA R19, -RZ, RZ, 0, 0 ;  /* 0x00000000ff137435 */ /* 0x000fe200000001ff */
[----:B------:R-:W-:Y:S01]  /*0070*/  MOV R35, RZ ;  /* 0x000000ff00237202 */ /* 0x000fe20000000f00 */
[----:B------:R-:W-:Y:S01]  /*0080*/  HFMA2.MMA R37, -RZ, RZ, 0, 0 ;  /* 0x00000000ff257435 */ /* 0x000fe200000001ff */
[----:B------:R-:W-:Y:S01]  /*0090*/  CS2R R16, SRZ ;  /* 0x0000000000107805 */ /* 0x000fe2000001ff00 */
[----:B------:R-:W-:Y:S01]  /*00a0*/  CS2R R24, SRZ ;  /* 0x0000000000187805 */ /* 0x000fe2000001ff00 */
[----:B------:R-:W-:Y:S01]  /*00b0*/  ULDC.64 UR4, c[0x0][0x118] ;  /* 0x0000460000047ab9 */ /* 0x000fe20000000a00 */
[----:B0-----:R-:W-:Y:S01]  /*00c0*/  IMAD.HI R2, R3, -0x6db6db6d, R2 ;  /* 0x9249249303027827 */ /* 0x001fe200078e0202 */
[----:B-1----:R-:W-:-:S04]  /*00d0*/  SHF.R.U32.HI R4, RZ, 0x3, R0 ;  /* 0x00000003ff047819 */ /* 0x002fc80000011600 */
[----:B------:R-:W-:Y:S02]  /*00e0*/  SHF.R.U32.HI R5, RZ, 0x1f, R2 ;  /* 0x0000001fff057819 */ /* 0x000fe40000011602 */
[----:B------:R-:W-:Y:S02]  /*00f0*/  LOP3.LUT R7, R0, 0x7, RZ, 0xc0, !PT ;  /* 0x0000000700077812 */ /* 0x000fe400078ec0ff */
[----:B------:R-:W-:Y:S02]  /*0100*/  LEA.HI.SX32 R5, R2, R5, 0x1e ;  /* 0x0000000502057211 */ /* 0x000fe400078ff2ff */
[----:B------:R-:W-:Y:S02]  /*0110*/  LOP3.LUT R2, R0, 0x2, RZ, 0xc0, !PT ;  /* 0x0000000200027812 */ /* 0x000fe400078ec0ff */
[----:B------:R-:W-:Y:S01]  /*0120*/  PRMT R4, R4, 0x2104, R7 ;  /* 0x0000210404047816 */ /* 0x000fe20000000007 */
[C---:B------:R-:W-:Y:S01]  /*0130*/  IMAD R30, R5.reuse, -0x7, R3 ;  /* 0xfffffff9051e7824 */ /* 0x040fe200078e0203 */
[----:B------:R-:W-:Y:S01]  /*0140*/  SHF.R.U32.HI R3, RZ, 0x1, R2 ;  /* 0x00000001ff037819 */ /* 0x000fe20000011602 */
[----:B------:R-:W-:Y:S01]  /*0150*/  IMAD R31, R5, 0x1c, RZ ;  /* 0x0000001c051f7824 */ /* 0x000fe200078e02ff */
[----:B------:R-:W-:-:S02]  /*0160*/  SHF.R.S32.HI R2, RZ, 0x2, R0 ;  /* 0x00000002ff027819 */ /* 0x000fc40000011400 */
[----:B------:R-:W-:Y:S02]  /*0170*/  SHF.L.U32 R30, R30, 0x1, RZ ;  /* 0x000000011e1e7819 */ /* 0x000fe400000006ff */
[----:B------:R-:W-:Y:S02]  /*0180*/  MOV R7, 0x4 ;  /* 0x0000000400077802 */ /* 0x000fe40000000f00 */
[----:B------:R-:W-:Y:S01]  /*0190*/  LEA R29, R0, 0x80, 0x6 ;  /* 0x00000080001d7811 */ /* 0x000fe200078e30ff */
[----:B------:R-:W-:Y:S02]  /*01a0*/  IMAD R3, R3, 0xe, R30 ;  /* 0x0000000e03037824 */ /* 0x000fe400078e021e */
[----:B------:R-:W-:-:S04]  /*01b0*/  IMAD.WIDE R4, R4, R7, c[0x0][0x168] ;  /* 0x00005a0004047625 */ /* 0x000fc800078e0207 */
[----:B------:R-:W-:Y:S01]  /*01c0*/  IMAD R3, R2, 0xc4, R3 ;  /* 0x000000c402037824 */ /* 0x000fe200078e0203 */
[----:B------:R-:W-:Y:S02]  /*01d0*/  LOP3.LUT R2, R0, 0x1, RZ, 0xc0, !PT ;  /* 0x0000000100027812 */ /* 0x000fe400078ec0ff */
[----:B------:R-:W-:Y:S02]  /*01e0*/  IADD3 R32, P0, R4, 0x80000, RZ ;  /* 0x0008000004207810 */ /* 0x000fe40007f1e0ff */
[----:B------:R-:W-:Y:S02]  /*01f0*/  IADD3 R2, R2, R3, R31 ;  /* 0x0000000302027210 */ /* 0x000fe40007ffe01f */
[----:B------:R-:W-:-:S03]  /*0200*/  IADD3.X R33, RZ, R5, RZ, P0, !PT ;  /* 0x00000005ff217210 */ /* 0x000fc600007fe4ff */
[----:B------:R-:W-:-:S04]  /*0210*/  IMAD.WIDE R2, R2, R7, c[0x0][0x160] ;  /* 0x0000580002027625 */ /* 0x000fc800078e0207 */
.L_x_0:
[----:B------:R-:W-:Y:S01]  /*0220*/  ISETP.GT.AND P0, PT, R0, 0x1f, PT ;  /* 0x0000001f0000780c */ /* 0x000fe20003f04270 */
[----:B------:R-:W2:Y:S04]  /*0230*/  LDG.E.CONSTANT R7, [R32.64+-0x80000] ;  /* 0xf800000420077981 */ /* 0x000ea8000c1e9900 */
[----:B------:R-:W3:Y:S04]  /*0240*/  LDG.E.CONSTANT R9, [R32.64+-0x70000] ;  /* 0xf900000420097981 */ /* 0x000ee8000c1e9900 */
[----:B------:R-:W4:Y:S04]  /*0250*/  LDG.E.CONSTANT R11, [R32.64+-0x60000] ;  /* 0xfa000004200b7981 */ /* 0x000f28000c1e9900 */
[----:B------:R0:W5:Y:S04]  /*0260*/  @!P0 LDG.E.CONSTANT R5, [R2.64] ;  /* 0x0000000402058981 */ /* 0x000168000c1e9900 */
[----:B------:R-:W5:Y:S04]  /*0270*/  LDG.E.CONSTANT R13, [R32.64+-0x50000] ;  /* 0xfb000004200d7981 */ /* 0x000f68000c1e9900 */
[----:B------:R-:W5:Y:S04]  /*0280*/  LDG.E.CONSTANT R15, [R32.64+-0x40000] ;  /* 0xfc000004200f7981 */ /* 0x000f68000c1e9900 */
[----:B------:R-:W5:Y:S04]  /*0290*/  LDG.E.CONSTANT R21, [R32.64+-0x30000] ;  /* 0xfd00000420157981 */ /* 0x000f68000c1e9900 */
[----:B------:R-:W5:Y:S04]  /*02a0*/  LDG.E.CONSTANT R23, [R32.64+-0x20000] ;  /* 0xfe00000420177981 */ /* 0x000f68000c1e9900 */
[----:B------:R-:W5:Y:S04]  /*02b0*/  LDG.E.CONSTANT R8, [R32.64+-0x10000] ;  /* 0xff00000420087981 */ /* 0x000f68000c1e9900 */
[----:B------:R-:W5:Y:S04]  /*02c0*/  LDG.E.CONSTANT R10, [R32.64] ;  /* 0x00000004200a7981 */ /* 0x000f68000c1e9900 */
[----:B------:R-:W5:Y:S04]  /*02d0*/  LDG.E.CONSTANT R18, [R32.64+0x10000] ;  /* 0x0100000420127981 */ /* 0x000f68000c1e9900 */
[----:B------:R-:W5:Y:S04]  /*02e0*/  LDG.E.CONSTANT R26, [R32.64+0x20000] ;  /* 0x02000004201a7981 */ /* 0x000f68000c1e9900 */
[----:B------:R-:W5:Y:S04]  /*02f0*/  LDG.E.CONSTANT R34, [R32.64+0x30000] ;  /* 0x0300000420227981 */ /* 0x000f68000c1e9900 */
[----:B------:R-:W5:Y:S04]  /*0300*/  LDG.E.CONSTANT R36, [R32.64+0x40000] ;  /* 0x0400000420247981 */ /* 0x000f68000c1e9900 */
[----:B------:R-:W5:Y:S04]  /*0310*/  LDG.E.CONSTANT R4, [R32.64+0x50000] ;  /* 0x0500000420047981 */ /* 0x000f68000c1e9900 */
[----:B------:R-:W5:Y:S04]  /*0320*/  LDG.E.CONSTANT R6, [R32.64+0x60000] ;  /* 0x0600000420067981 */ /* 0x000f68000c1e9900 */
[----:B------:R-:W5:Y:S04]  /*0330*/  LDG.E.CONSTANT R14, [R32.64+0x70000] ;  /* 0x07000004200e7981 */ /* 0x000f68000c1e9900 */
[----:B------:R-:W-:Y:S06]  /*0340*/  BAR.SYNC 0x0 ;  /* 0x0000000000007b1d */ /* 0x000fec0000000000 */
[----:B------:R-:W-:-:S02]  /*0350*/  IADD3 R28, R28, 0x1, RZ ;  /* 0x000000011c1c7810 */ /* 0x000fc40007ffe0ff */
[----:B0-----:R-:W-:-:S04]  /*0360*/  IADD3 R2, P1, R2, 0x1880, RZ ;  /* 0x0000188002027810 */ /* 0x001fc80007f3e0ff */
[----:B------:R-:W-:Y:S01]  /*0370*/  IADD3.X R3, RZ, R3, RZ, P1, !PT ;  /* 0x00000003ff037210 */ /* 0x000fe20000ffe4ff */
[----:B--2---:R-:W-:Y:S04]  /*0380*/  STS [R0.X4+0x80], R7 ;  /* 0x0000800700007388 */ /* 0x004fe80000004800 */
[----:B---3--:R-:W-:Y:S04]  /*0390*/  STS [R0.X4+0x880], R9 ;  /* 0x0008800900007388 */ /* 0x008fe80000004800 */
[----:B----4-:R-:W-:Y:S04]  /*03a0*/  STS [R0.X4+0x1080], R11 ;  /* 0x0010800b00007388 */ /* 0x010fe80000004800 */
[----:B-----5:R-:W-:Y:S04]  /*03b0*/  @!P0 STS [R0.X4], R5 ;  /* 0x0000000500008388 */ /* 0x020fe80000004800 */
[----:B------:R-:W-:Y:S04]  /*03c0*/  STS [R0.X4+0x1880], R13 ;  /* 0x0018800d00007388 */ /* 0x000fe80000004800 */
        /* <DEDUP_REMOVED lines=12> */
[----:B------:R-:W-:Y:S06]  /*0490*/  BAR.SYNC 0x0 ;  /* 0x0000000000007b1d */ /* 0x000fec0000000000 */
[----:B------:R-:W-:Y:S04]  /*04a0*/  LDS.128 R4, [R29] ;  /* 0x000000001d047984 */ /* 0x000fe80000000c00 */
[----:B------:R-:W0:Y:S04]  /*04b0*/  LDS.128 R12, [RZ] ;  /* 0x00000000ff0c7984 */ /* 0x000e280000000c00 */
[----:B------:R-:W1:Y:S04]  /*04c0*/  LDS.128 R8, [R29+0x20] ;  /* 0x000020001d087984 */ /* 0x000e680000000c00 */
[----:B------:R-:W2:Y:S01]  /*04d0*/  LDS.128 R20, [0x10] ;  /* 0x00001000ff147984 */ /* 0x000ea20000000c00 */
[----:B0-----:R-:W-:-:S02]  /*04e0*/  FFMA R26, R4, R12, R25 ;  /* 0x0000000c041a7223 */ /* 0x001fc40000000019 */
[C---:B------:R-:W-:Y:S02]  /*04f0*/  FFMA R24, R4.reuse, R13, R24 ;  /* 0x0000000d04187223 */ /* 0x040fe40000000018 */
[C---:B------:R-:W-:Y:S02]  /*0500*/  FFMA R25, R4.reuse, R14, R37 ;  /* 0x0000000e04197223 */ /* 0x040fe40000000025 */
[----:B------:R-:W-:Y:S02]  /*0510*/  FFMA R4, R4, R15, R19 ;  /* 0x0000000f04047223 */ /* 0x000fe40000000013 */
[----:B-1----:R-:W-:Y:S02]  /*0520*/  FFMA R12, R12, R8, R17 ;  /* 0x000000080c0c7223 */ /* 0x002fe40000000011 */
[C---:B------:R-:W-:Y:S02]  /*0530*/  FFMA R34, R8.reuse, R13, R16 ;  /* 0x0000000d08227223 */ /* 0x040fe40000000010 */
[----:B------:R-:W0:Y:S01]  /*0540*/  LDS.128 R16, [0x20] ;  /* 0x00002000ff107984 */ /* 0x000e220000000c00 */
[----:B------:R-:W-:-:S02]  /*0550*/  FFMA R35, R8, R14, R35 ;  /* 0x0000000e08237223 */ /* 0x000fc40000000023 */
[----:B------:R-:W-:Y:S02]  /*0560*/  FFMA R8, R8, R15, R27 ;  /* 0x0000000f08087223 */ /* 0x000fe4000000001b */
[C---:B--2---:R-:W-:Y:S02]  /*0570*/  FFMA R37, R20.reuse, R9, R12 ;  /* 0x0000000914257223 */ /* 0x044fe4000000000c */
[----:B------:R-:W1:Y:S01]  /*0580*/  LDS.128 R12, [0x30] ;  /* 0x00003000ff0c7984 */ /* 0x000e620000000c00 */
[-C--:B------:R-:W-:Y:S02]  /*0590*/  FFMA R24, R5, R21.reuse, R24 ;  /* 0x0000001505187223 */ /* 0x080fe40000000018 */
[----:B------:R-:W-:Y:S02]  /*05a0*/  FFMA R21, R9, R21, R34 ;  /* 0x0000001509157223 */ /* 0x000fe40000000022 */
[----:B------:R-:W-:Y:S02]  /*05b0*/  FFMA R27, R20, R5, R26 ;  /* 0x00000005141b7223 */ /* 0x000fe4000000001a */
[----:B------:R-:W-:-:S02]  /*05c0*/  FFMA R25, R5, R22, R25 ;  /* 0x0000001605197223 */ /* 0x000fc40000000019 */
[-C--:B------:R-:W-:Y:S02]  /*05d0*/  FFMA R4, R5, R23.reuse, R4 ;  /* 0x0000001705047223 */ /* 0x080fe40000000004 */
[C---:B------:R-:W-:Y:S02]  /*05e0*/  FFMA R22, R9.reuse, R22, R35 ;  /* 0x0000001609167223 */ /* 0x040fe40000000023 */
[----:B------:R-:W-:Y:S02]  /*05f0*/  FFMA R23, R9, R23, R8 ;  /* 0x0000001709177223 */ /* 0x000fe40000000008 */
[-C--:B0-----:R-:W-:Y:S02]  /*0600*/  FFMA R34, R6, R17.reuse, R24 ;  /* 0x0000001106227223 */ /* 0x081fe40000000018 */
[----:B------:R-:W-:Y:S02]  /*0610*/  FFMA R24, R10, R17, R21 ;  /* 0x000000110a187223 */ /* 0x000fe40000000015 */
[----:B------:R-:W-:-:S02]  /*0620*/  FFMA R8, R16, R6, R27 ;  /* 0x0000000610087223 */ /* 0x000fc4000000001b */
[----:B------:R-:W-:Y:S02]  /*0630*/  FFMA R35, R6, R18, R25 ;  /* 0x0000001206237223 */ /* 0x000fe40000000019 */
[----:B------:R-:W-:Y:S02]  /*0640*/  FFMA R9, R16, R10, R37 ;  /* 0x0000000a10097223 */ /* 0x000fe40000000025 */
[----:B------:R-:W-:Y:S02]  /*0650*/  FFMA R6, R6, R19, R4 ;  /* 0x0000001306067223 */ /* 0x000fe40000000004 */
[----:B-1----:R-:W-:Y:S02]  /*0660*/  FFMA R34, R7, R13, R34 ;  /* 0x0000000d07227223 */ /* 0x002fe40000000022 */
[C---:B------:R-:W-:Y:S02]  /*0670*/  FFMA R37, R10.reuse, R18, R22 ;  /* 0x000000120a257223 */ /* 0x040fe40000000016 */
[----:B------:R-:W-:-:S02]  /*0680*/  FFMA R4, R10, R19, R23 ;  /* 0x000000130a047223 */ /* 0x000fc40000000017 */
[----:B------:R-:W-:Y:S01]  /*0690*/  FFMA R13, R11, R13, R24 ;  /* 0x0000000d0b0d7223 */ /* 0x000fe20000000018 */
[----:B------:R-:W-:Y:S01]  /*06a0*/  LDS.128 R16, [R29+0x10] ;  /* 0x000010001d107984 */ /* 0x000fe20000000c00 */
[----:B------:R-:W-:-:S03]  /*06b0*/  FFMA R10, R7, R15, R6 ;  /* 0x0000000f070a7223 */ /* 0x000fc60000000006 */
[----:B------:R-:W0:Y:S04]  /*06c0*/  LDS.128 R20, [0x40] ;  /* 0x00004000ff147984 */ /* 0x000e280000000c00 */
[----:B------:R-:W1:Y:S01]  /*06d0*/  LDS.128 R24, [R29+0x30] ;  /* 0x000030001d187984 */ /* 0x000e620000000c00 */
[C---:B------:R-:W-:Y:S02]  /*06e0*/  FFMA R8, R12.reuse, R7, R8 ;  /* 0x000000070c087223 */ /* 0x040fe40000000008 */
[----:B------:R-:W-:Y:S02]  /*06f0*/  FFMA R35, R7, R14, R35 ;  /* 0x0000000e07237223 */ /* 0x000fe40000000023 */
[----:B------:R-:W-:Y:S02]  /*0700*/  FFMA R15, R11, R15, R4 ;  /* 0x0000000f0b0f7223 */ /* 0x000fe40000000004 */
[----:B------:R-:W2:Y:S01]  /*0710*/  LDS.128 R4, [0x50] ;  /* 0x00005000ff047984 */ /* 0x000ea20000000c00 */
[----:B------:R-:W-:-:S02]  /*0720*/  FFMA R9, R12, R11, R9 ;  /* 0x0000000b0c097223 */ /* 0x000fc40000000009 */
[----:B------:R-:W-:Y:S02]  /*0730*/  FFMA R37, R11, R14, R37 ;  /* 0x0000000e0b257223 */ /* 0x000fe40000000025 */
[C---:B0-----:R-:W-:Y:S02]  /*0740*/  FFMA R12, R16.reuse, R20, R8 ;  /* 0x00000014100c7223 */ /* 0x041fe40000000008 */
[C---:B------:R-:W-:Y:S02]  /*0750*/  FFMA R34, R16.reuse, R21, R34 ;  /* 0x0000001510227223 */ /* 0x040fe40000000022 */
[----:B------:R-:W-:Y:S02]  /*0760*/  FFMA R35, R16, R22, R35 ;  /* 0x0000001610237223 */ /* 0x000fe40000000023 */
[----:B-1----:R-:W-:Y:S02]  /*0770*/  FFMA R14, R20, R24, R9 ;  /* 0x00000018140e7223 */ /* 0x002fe40000000009 */
[----:B------:R-:W-:-:S02]  /*0780*/  FFMA R16, R16, R23, R10 ;  /* 0x0000001710107223 */ /* 0x000fc4000000000a */
[----:B------:R-:W0:Y:S01]  /*0790*/  LDS.128 R8, [0x60] ;  /* 0x00006000ff087984 */ /* 0x000e220000000c00 */
[C---:B------:R-:W-:Y:S02]  /*07a0*/  FFMA R20, R24.reuse, R21, R13 ;  /* 0x0000001518147223 */ /* 0x040fe4000000000d */
[C---:B------:R-:W-:Y:S02]  /*07b0*/  FFMA R37, R24.reuse, R22, R37 ;  /* 0x0000001618257223 */ /* 0x040fe40000000025 */
[----:B------:R-:W-:Y:S02]  /*07c0*/  FFMA R24, R24, R23, R15 ;  /* 0x0000001718187223 */ /* 0x000fe4000000000f */
[C---:B--2---:R-:W-:Y:S02]  /*07d0*/  FFMA R21, R4.reuse, R17, R12 ;  /* 0x0000001104157223 */ /* 0x044fe4000000000c */
[----:B------:R-:W-:Y:S02]  /*07e0*/  FFMA R23, R4, R25, R14 ;  /* 0x0000001904177223 */ /* 0x000fe4000000000e */
[----:B------:R-:W1:Y:S01]  /*07f0*/  LDS.128 R12, [0x70] ;  /* 0x00007000ff0c7984 */ /* 0x000e620000000c00 */
[----:B------:R-:W-:-:S04]  /*0800*/  IADD3 R32, P0, R32, 0x20, RZ ;  /* 0x0000002020207810 */ /* 0x000fc80007f1e0ff */
[----:B------:R-:W-:Y:S02]  /*0810*/  IADD3.X R33, RZ, R33, RZ, P0, !PT ;  /* 0x00000021ff217210 */ /* 0x000fe400007fe4ff */
[----:B------:R-:W-:Y:S01]  /*0820*/  ISETP.NE.AND P0, PT, R28, 0x20, PT ;  /* 0x000000201c00780c */ /* 0x000fe20003f05270 */
[CC--:B------:R-:W-:Y:S02]  /*0830*/  FFMA R35, R17.reuse, R6.reuse, R35 ;  /* 0x0000000611237223 */ /* 0x0c0fe40000000023 */
[-C--:B------:R-:W-:Y:S02]  /*0840*/  FFMA R34, R17, R5.reuse, R34 ;  /* 0x0000000511227223 */ /* 0x080fe40000000022 */
[C---:B------:R-:W-:Y:S02]  /*0850*/  FFMA R20, R25.reuse, R5, R20 ;  /* 0x0000000519147223 */ /* 0x040fe40000000014 */
[----:B------:R-:W-:Y:S02]  /*0860*/  FFMA R37, R25, R6, R37 ;  /* 0x0000000619257223 */ /* 0x000fe40000000025 */
[----:B------:R-:W-:-:S02]  /*0870*/  FFMA R16, R17, R7, R16 ;  /* 0x0000000711107223 */ /* 0x000fc40000000010 */
[----:B------:R-:W-:Y:S02]  /*0880*/  FFMA R24, R25, R7, R24 ;  /* 0x0000000719187223 */ /* 0x000fe40000000018 */
[----:B0-----:R-:W-:Y:S02]  /*0890*/  FFMA R35, R18, R10, R35 ;  /* 0x0000000a12237223 */ /* 0x001fe40000000023 */
[C---:B------:R-:W-:Y:S02]  /*08a0*/  FFMA R21, R8.reuse, R18, R21 ;  /* 0x0000001208157223 */ /* 0x040fe40000000015 */
[----:B------:R-:W-:Y:S02]  /*08b0*/  FFMA R23, R8, R26, R23 ;  /* 0x0000001a08177223 */ /* 0x000fe40000000017 */
[-C--:B------:R-:W-:Y:S02]  /*08c0*/  FFMA R34, R18, R9.reuse, R34 ;  /* 0x0000000912227223 */ /* 0x080fe40000000022 */
[----:B------:R-:W-:-:S02]  /*08d0*/  FFMA R20, R26, R9, R20 ;  /* 0x000000091a147223 */ /* 0x000fc40000000014 */
[----:B------:R-:W-:Y:S02]  /*08e0*/  FFMA R10, R26, R10, R37 ;  /* 0x0000000a1a0a7223 */ /* 0x000fe40000000025 */
[-C--:B------:R-:W-:Y:S02]  /*08f0*/  FFMA R18, R18, R11.reuse, R16 ;  /* 0x0000000b12127223 */ /* 0x080fe40000000010 */
[----:B------:R-:W-:Y:S02]  /*0900*/  FFMA R26, R26, R11, R24 ;  /* 0x0000000b1a1a7223 */ /* 0x000fe40000000018 */
[----:B-1----:R-:W-:Y:S02]  /*0910*/  FFMA R37, R19, R14, R35 ;  /* 0x0000000e13257223 */ /* 0x002fe40000000023 */
[C---:B------:R-:W-:Y:S02]  /*0920*/  FFMA R25, R12.reuse, R19, R21 ;  /* 0x000000130c197223 */ /* 0x040fe40000000015 */
[----:B------:R-:W-:-:S02]  /*0930*/  FFMA R17, R12, R27, R23 ;  /* 0x0000001b0c117223 */ /* 0x000fc40000000017 */
[-C--:B------:R-:W-:Y:S02]  /*0940*/  FFMA R24, R19, R13.reuse, R34 ;  /* 0x0000000d13187223 */ /* 0x080fe40000000022 */
[C---:B------:R-:W-:Y:S02]  /*0950*/  FFMA R16, R27.reuse, R13, R20 ;  /* 0x0000000d1b107223 */ /* 0x040fe40000000014 */
[----:B------:R-:W-:Y:S02]  /*0960*/  FFMA R35, R27, R14, R10 ;  /* 0x0000000e1b237223 */ /* 0x000fe4000000000a */
[-C--:B------:R-:W-:Y:S02]  /*0970*/  FFMA R19, R19, R15.reuse, R18 ;  /* 0x0000000f13137223 */ /* 0x080fe40000000012 */
[----:B------:R-:W-:Y:S01]  /*0980*/  FFMA R27, R27, R15, R26 ;  /* 0x0000000f1b1b7223 */ /* 0x000fe2000000001a */
[----:B------:R-:W-:Y:S05]  /*0990*/  @P0 BRA `(.L_x_0) ;  /* 0xfffff88000000947 */ /* 0x000fea000383ffff */
[----:B------:R-:W-:Y:S01]  /*09a0*/  IMAD R31, R0, 0x188, R31 ;  /* 0x00000188001f7824 */ /* 0x000fe200078e021f */
[----:B------:R-:W-:-:S04]  /*09b0*/  HFMA2.MMA R3, -RZ, RZ, 0, 2.384185791015625e-07 ;  /* 0x00000004ff037435 */ /* 0x000fc800000001ff */
[----:B------:R-:W-:-:S06]  /*09c0*/  IADD3 R2, R30, R31, RZ ;  /* 0x0000001f1e027210 */ /* 0x000fcc0007ffe0ff */
[----:B------:R-:W-:-:S05]  /*09d0*/  IMAD.WIDE R2, R2, R3, c[0x0][0x170] ;  /* 0x00005c0002027625 */ /* 0x000fca00078e0203 */
[----:B------:R-:W-:Y:S04]  /*09e0*/  STG.E [R2.64], R25 ;  /* 0x0000001902007986 */ /* 0x000fe8000c101904 */
[----:B------:R-:W-:Y:S04]  /*09f0*/  STG.E [R2.64+0x4], R24 ;  /* 0x0000041802007986 */ /* 0x000fe8000c101904 */
[----:B------:R-:W-:Y:S04]  /*0a00*/  STG.E [R2.64+0x38], R37 ;  /* 0x0000382502007986 */ /* 0x000fe8000c101904 */
[----:B------:R-:W-:Y:S04]  /*0a10*/  STG.E [R2.64+0x3c], R19 ;  /* 0x00003c1302007986 */ /* 0x000fe8000c101904 */
[----:B------:R-:W-:Y:S04]  /*0a20*/  STG.E [R2.64+0x310], R17 ;  /* 0x0003101102007986 */ /* 0x000fe8000c101904 */
[----:B------:R-:W-:Y:S04]  /*0a30*/  STG.E [R2.64+0x314], R16 ;  /* 0x0003141002007986 */ /* 0x000fe8000c101904 */
[----:B------:R-:W-:Y:S04]  /*0a40*/  STG.E [R2.64+0x348], R35 ;  /* 0x0003482302007986 */ /* 0x000fe8000c101904 */
[----:B------:R-:W-:Y:S01]  /*0a50*/  STG.E [R2.64+0x34c], R27 ;  /* 0x00034c1b02007986 */ /* 0x000fe2000c101904 */
[----:B------:R-:W-:Y:S05]  /*0a60*/  EXIT ;  /* 0x000000000000794d */ /* 0x000fea0003800000 */
.L_x_1:
[----:B------:R-:W-:-:S00]  /*0a70*/  BRA `(.L_x_1) ;  /* 0xfffffff000007947 */ /* 0x000fc0000383ffff */
[----:B------:R-:W-:-:S00]  /*0a80*/  NOP ;  /* 0x0000000000007918 */ /* 0x000fc00000000000 */
[----:B------:R-:W-:-:S00]  /*0a90*/  NOP ;  /* 0x0000000000007918 */ /* 0x000fc00000000000 */
[----:B------:R-:W-:-:S00]  /*0aa0*/  NOP ;  /* 0x0000000000007918 */ /* 0x000fc00000000000 */
[----:B------:R-:W-:-:S00]  /*0ab0*/  NOP ;  /* 0x0000000000007918 */ /* 0x000fc00000000000 */
[----:B------:R-:W-:-:S00]  /*0ac0*/  NOP ;  /* 0x0000000000007918 */ /* 0x000fc00000000000 */
[----:B------:R-:W-:-:S00]  /*0ad0*/  NOP ;  /* 0x0000000000007918 */ /* 0x000fc00000000000 */
[----:B------:R-:W-:-:S00]  /*0ae0*/  NOP ;  /* 0x0000000000007918 */ /* 0x000fc00000000000 */
[----:B------:R-:W-:-:S00]  /*0af0*/  NOP ;  /* 0x0000000000007918 */ /* 0x000fc00000000000 */
.L_x_2:


//--------------------- .nv.shared.candidate4     --------------------------
	.section	.nv.shared.candidate4,"aw",@nobits
	.align	4
.nv.shared.candidate4:
	.zero		32896
